//
// Generated by NVIDIA NVVM Compiler
//
// Compiler Build ID: CL-36424714
// Cuda compilation tools, release 13.0, V13.0.88
// Based on NVVM 20.0.0
//

.version 9.0
.target sm_100
.address_size 64

	// .globl	fourier
.global .align 4 .b8 __cudart_i2opi_f[24] = {65, 144, 67, 60, 153, 149, 98, 219, 192, 221, 52, 245, 209, 87, 39, 252, 41, 21, 68, 78, 110, 131, 249, 162};

.visible .entry fourier(
	.param .f32 fourier_param_0,
	.param .f32 fourier_param_1,
	.param .u32 fourier_param_2,
	.param .u32 fourier_param_3,
	.param .u64 .ptr .align 1 fourier_param_4
)
{
	.local .align 4 .b8 	__local_depot0[28];
	.reg .b64 	%SP;
	.reg .b64 	%SPL;
	.reg .pred 	%p<12>;
	.reg .b32 	%r<53>;
	.reg .b32 	%f<50>;
	.reg .b64 	%rd<25>;
	.reg .b64 	%fd<3>;

	mov.u64 	%SPL, __local_depot0;
	ld.param.f32 	%f12, [fourier_param_0];
	ld.param.f32 	%f13, [fourier_param_1];
	ld.param.u32 	%r19, [fourier_param_2];
	ld.param.u32 	%r18, [fourier_param_3];
	ld.param.u64 	%rd9, [fourier_param_4];
	add.u64 	%rd1, %SPL, 0;
	mov.u32 	%r20, %ctaid.x;
	mov.u32 	%r21, %ntid.x;
	mov.u32 	%r22, %tid.x;
	mad.lo.s32 	%r1, %r20, %r21, %r22;
	setp.ge.s32 	%p1, %r1, %r19;
	@%p1 bra 	$L__BB0_14;
	cvt.rn.f32.s32 	%f15, %r1;
	fma.rn.f32 	%f1, %f13, %f15, %f12;
	setp.lt.s32 	%p2, %r18, 1;
	mov.f32 	%f49, 0f00000000;
	@%p2 bra 	$L__BB0_13;
	mov.f32 	%f47, 0f00000000;
	mov.b32 	%r48, 1;
	mov.u64 	%rd11, __cudart_i2opi_f;
$L__BB0_3:
	mov.u32 	%r2, %r48;
	shl.b32 	%r24, %r2, 1;
	add.s32 	%r25, %r24, -1;
	cvt.rn.f32.s32 	%f17, %r25;
	mul.f32 	%f18, %f17, 0f40490FDB;
	mul.f32 	%f3, %f1, %f18;
	mul.f32 	%f19, %f3, 0f3F22F983;
	cvt.rni.s32.f32 	%r52, %f19;
	cvt.rn.f32.s32 	%f20, %r52;
	fma.rn.f32 	%f21, %f20, 0fBFC90FDA, %f3;
	fma.rn.f32 	%f22, %f20, 0fB3A22168, %f21;
	fma.rn.f32 	%f48, %f20, 0fA7C234C5, %f22;
	abs.f32 	%f5, %f3;
	setp.ltu.f32 	%p3, %f5, 0f47CE4780;
	@%p3 bra 	$L__BB0_11;
	setp.neu.f32 	%p4, %f5, 0f7F800000;
	@%p4 bra 	$L__BB0_6;
	mov.f32 	%f25, 0f00000000;
	mul.rn.f32 	%f48, %f3, %f25;
	mov.b32 	%r52, 0;
	bra.uni 	$L__BB0_11;
$L__BB0_6:
	mov.b32 	%r4, %f3;
	shl.b32 	%r27, %r4, 8;
	or.b32  	%r5, %r27, -2147483648;
	mov.b64 	%rd24, 0;
	mov.b32 	%r49, 0;
	mov.u64 	%rd22, %rd11;
	mov.u64 	%rd23, %rd1;
$L__BB0_7:
	.pragma "nounroll";
	ld.global.nc.u32 	%r28, [%rd22];
	mad.wide.u32 	%rd13, %r28, %r5, %rd24;
	shr.u64 	%rd24, %rd13, 32;
	st.local.u32 	[%rd23], %rd13;
	add.s32 	%r49, %r49, 1;
	add.s64 	%rd23, %rd23, 4;
	add.s64 	%rd22, %rd22, 4;
	setp.ne.s32 	%p5, %r49, 6;
	@%p5 bra 	$L__BB0_7;
	shr.u32 	%r29, %r4, 23;
	st.local.u32 	[%rd1+24], %rd24;
	and.b32  	%r8, %r29, 31;
	and.b32  	%r30, %r29, 224;
	add.s32 	%r31, %r30, -128;
	shr.u32 	%r32, %r31, 5;
	mul.wide.u32 	%rd14, %r32, 4;
	sub.s64 	%rd8, %rd1, %rd14;
	ld.local.u32 	%r50, [%rd8+24];
	ld.local.u32 	%r51, [%rd8+20];
	setp.eq.s32 	%p6, %r8, 0;
	@%p6 bra 	$L__BB0_10;
	shf.l.wrap.b32 	%r50, %r51, %r50, %r8;
	ld.local.u32 	%r33, [%rd8+16];
	shf.l.wrap.b32 	%r51, %r33, %r51, %r8;
$L__BB0_10:
	shr.u32 	%r34, %r50, 30;
	shf.l.wrap.b32 	%r35, %r51, %r50, 2;
	shl.b32 	%r36, %r51, 2;
	shr.u32 	%r37, %r35, 31;
	add.s32 	%r38, %r37, %r34;
	neg.s32 	%r39, %r38;
	setp.lt.s32 	%p7, %r4, 0;
	selp.b32 	%r52, %r39, %r38, %p7;
	xor.b32  	%r40, %r35, %r4;
	shr.s32 	%r41, %r35, 31;
	xor.b32  	%r42, %r41, %r35;
	xor.b32  	%r43, %r41, %r36;
	cvt.u64.u32 	%rd15, %r42;
	shl.b64 	%rd16, %rd15, 32;
	cvt.u64.u32 	%rd17, %r43;
	or.b64  	%rd18, %rd16, %rd17;
	cvt.rn.f64.s64 	%fd1, %rd18;
	mul.f64 	%fd2, %fd1, 0d3BF921FB54442D19;
	cvt.rn.f32.f64 	%f23, %fd2;
	neg.f32 	%f24, %f23;
	setp.lt.s32 	%p8, %r40, 0;
	selp.f32 	%f48, %f24, %f23, %p8;
$L__BB0_11:
	add.s32 	%r45, %r52, 1;
	mul.rn.f32 	%f26, %f48, %f48;
	and.b32  	%r46, %r52, 1;
	setp.eq.b32 	%p9, %r46, 1;
	selp.f32 	%f27, %f48, 0f3F800000, %p9;
	fma.rn.f32 	%f28, %f26, %f27, 0f00000000;
	fma.rn.f32 	%f29, %f26, 0f37CBAC00, 0fBAB607ED;
	selp.f32 	%f30, 0fB94D4153, %f29, %p9;
	selp.f32 	%f31, 0f3C0885E4, 0f3D2AAABB, %p9;
	fma.rn.f32 	%f32, %f30, %f26, %f31;
	selp.f32 	%f33, 0fBE2AAAA8, 0fBEFFFFFF, %p9;
	fma.rn.f32 	%f34, %f32, %f26, %f33;
	fma.rn.f32 	%f35, %f34, %f28, %f27;
	and.b32  	%r47, %r45, 2;
	setp.eq.s32 	%p10, %r47, 0;
	mov.f32 	%f36, 0f00000000;
	sub.f32 	%f37, %f36, %f35;
	selp.f32 	%f38, %f35, %f37, %p10;
	cvt.rn.f32.u32 	%f39, %r2;
	mul.f32 	%f40, %f39, 0f40800000;
	mul.f32 	%f41, %f40, %f39;
	sub.f32 	%f42, %f41, %f40;
	add.f32 	%f43, %f42, 0f3F800000;
	div.rn.f32 	%f44, %f38, %f43;
	add.f32 	%f47, %f47, %f44;
	add.s32 	%r48, %r2, 1;
	setp.ne.s32 	%p11, %r2, %r18;
	@%p11 bra 	$L__BB0_3;
	mul.f32 	%f49, %f47, 0f40800000;
$L__BB0_13:
	div.rn.f32 	%f45, %f49, 0fC11DE9E7;
	add.f32 	%f46, %f45, 0f3F000000;
	cvta.to.global.u64 	%rd19, %rd9;
	mul.wide.s32 	%rd20, %r1, 4;
	add.s64 	%rd21, %rd19, %rd20;
	st.global.f32 	[%rd21], %f46;
$L__BB0_14:
	ret;

}


// ===== COMPILED SASS (sm_100) =====

	.target	sm_100

	.elftype	@"ET_EXEC"


//--------------------- .note.nv.tkinfo           --------------------------
	.section	.note.nv.tkinfo,"",@"SHT_NOTE"
	.sectionflags	@"SHF_NOTE_NV_TKINFO"
	.tkinfo
        /*0018*/ 	.word	0x00000002
        /*0030*/ 	.string	""
        /*0030*/ 	.string	"ptxas"
        /*0030*/ 	.string	"Cuda compilation tools, release 13.0, V13.0.88"
        /*0030*/ 	.string	"Build cuda_13.0.r13.0/compiler.36424714_0"
        /*0030*/ 	.string	"-arch sm_100 -m 64 "



//--------------------- .note.nv.cuinfo           --------------------------
	.section	.note.nv.cuinfo,"",@"SHT_NOTE"
	.sectionflags	@"SHF_NOTE_NV_CUINFO"
        /*0018*/ 	.short	0x0002
        /*001a*/ 	.short	0x0064
        /*001c*/ 	.short	0x0082
	.zero		2


//--------------------- .nv.info                  --------------------------
	.section	.nv.info,"",@"SHT_CUDA_INFO"
	.align	4


	//----- nvinfo : EIATTR_REGCOUNT
	.align		4
        /*0000*/ 	.byte	0x04, 0x2f
        /*0002*/ 	.short	(.L_2 - .L_1)
	.align		4
.L_1:
        /*0004*/ 	.word	index@(fourier)
        /*0008*/ 	.word	0x00000016


	//----- nvinfo : EIATTR_FRAME_SIZE
	.align		4
.L_2:
        /*000c*/ 	.byte	0x04, 0x11
        /*000e*/ 	.short	(.L_4 - .L_3)
	.align		4
.L_3:
        /*0010*/ 	.word	index@($__internal_0_$__cuda_sm3x_div_rn_noftz_f32_slowpath)
        /*0014*/ 	.word	0x00000000


	//----- nvinfo : EIATTR_FRAME_SIZE
	.align		4
.L_4:
        /*0018*/ 	.byte	0x04, 0x11
        /*001a*/ 	.short	(.L_6 - .L_5)
	.align		4
.L_5:
        /*001c*/ 	.word	index@(fourier)
        /*0020*/ 	.word	0x00000000


	//----- nvinfo : EIATTR_MIN_STACK_SIZE
	.align		4
.L_6:
        /*0024*/ 	.byte	0x04, 0x12
        /*0026*/ 	.short	(.L_8 - .L_7)
	.align		4
.L_7:
        /*0028*/ 	.word	index@(fourier)
        /*002c*/ 	.word	0x00000000
.L_8:


//--------------------- .nv.compat                --------------------------
	.section	.nv.compat,"",@"SHT_CUDA_COMPAT_INFO"
	.align	4
        /*0000*/ 	.byte	0x02, 0x09, 0x00, 0x00, 0x02, 0x02, 0x01, 0x00, 0x02, 0x05, 0x05, 0x00, 0x03, 0x07, 0x01, 0x01
        /*0010*/ 	.byte	0x02, 0x03, 0x00, 0x00, 0x02, 0x06, 0x01, 0x00, 0x04, 0x0b, 0x08, 0x00, 0x01, 0x00, 0x00, 0x00
        /*0020*/ 	.byte	0x00, 0x00, 0x00, 0x00


//--------------------- .nv.info.fourier          --------------------------
	.section	.nv.info.fourier,"",@"SHT_CUDA_INFO"
	.sectionflags	@""
	.align	4


	//----- nvinfo : EIATTR_CUDA_API_VERSION
	.align		4
        /*0000*/ 	.byte	0x04, 0x37
        /*0002*/ 	.short	(.L_10 - .L_9)
.L_9:
        /*0004*/ 	.word	0x00000082


	//----- nvinfo : EIATTR_KPARAM_INFO
	.align		4
.L_10:
        /*0008*/ 	.byte	0x04, 0x17
        /*000a*/ 	.short	(.L_12 - .L_11)
.L_11:
        /*000c*/ 	.word	0x00000000
        /*0010*/ 	.short	0x0004
        /*0012*/ 	.short	0x0010
        /*0014*/ 	.byte	0x00, 0xf5, 0x21, 0x00


	//----- nvinfo : EIATTR_KPARAM_INFO
	.align		4
.L_12:
        /*0018*/ 	.byte	0x04, 0x17
        /*001a*/ 	.short	(.L_14 - .L_13)
.L_13:
        /*001c*/ 	.word	0x00000000
        /*0020*/ 	.short	0x0003
        /*0022*/ 	.short	0x000c
        /*0024*/ 	.byte	0x00, 0xf0, 0x11, 0x00


	//----- nvinfo : EIATTR_KPARAM_INFO
	.align		4
.L_14:
        /*0028*/ 	.byte	0x04, 0x17
        /*002a*/ 	.short	(.L_16 - .L_15)
.L_15:
        /*002c*/ 	.word	0x00000000
        /*0030*/ 	.short	0x0002
        /*0032*/ 	.short	0x0008
        /*0034*/ 	.byte	0x00, 0xf0, 0x11, 0x00


	//----- nvinfo : EIATTR_KPARAM_INFO
	.align		4
.L_16:
        /*0038*/ 	.byte	0x04, 0x17
        /*003a*/ 	.short	(.L_18 - .L_17)
.L_17:
        /*003c*/ 	.word	0x00000000
        /*0040*/ 	.short	0x0001
        /*0042*/ 	.short	0x0004
        /*0044*/ 	.byte	0x00, 0xf0, 0x11, 0x00


	//----- nvinfo : EIATTR_KPARAM_INFO
	.align		4
.L_18:
        /*0048*/ 	.byte	0x04, 0x17
        /*004a*/ 	.short	(.L_20 - .L_19)
.L_19:
        /*004c*/ 	.word	0x00000000
        /*0050*/ 	.short	0x0000
        /*0052*/ 	.short	0x0000
        /*0054*/ 	.byte	0x00, 0xf0, 0x11, 0x00


	//----- nvinfo : EIATTR_SPARSE_MMA_MASK
	.align		4
.L_20:
        /*0058*/ 	.byte	0x03, 0x50
        /*005a*/ 	.short	0x0000


	//----- nvinfo : EIATTR_MAXREG_COUNT
	.align		4
        /*005c*/ 	.byte	0x03, 0x1b
        /*005e*/ 	.short	0x00ff


	//----- nvinfo : EIATTR_MERCURY_ISA_VERSION
	.align		4
        /*0060*/ 	.byte	0x03, 0x5f
        /*0062*/ 	.short	0x0101


	//----- nvinfo : EIATTR_VRC_CTA_INIT_COUNT
	.align		4
        /*0064*/ 	.byte	0x02, 0x4a
	.zero		1
	.zero		1


	//----- nvinfo : EIATTR_EXIT_INSTR_OFFSETS
	.align		4
        /*0068*/ 	.byte	0x04, 0x1c
        /*006a*/ 	.short	(.L_22 - .L_21)


	//   ....[0]....
.L_21:
        /*006c*/ 	.word	0x00000070


	//   ....[1]....
        /*0070*/ 	.word	0x00000bd0


	//----- nvinfo : EIATTR_CRS_STACK_SIZE
	.align		4
.L_22:
        /*0074*/ 	.byte	0x04, 0x1e
        /*0076*/ 	.short	(.L_24 - .L_23)
.L_23:
        /*0078*/ 	.word	0x00000000


	//----- nvinfo : EIATTR_CBANK_PARAM_SIZE
	.align		4
.L_24:
        /*007c*/ 	.byte	0x03, 0x19
        /*007e*/ 	.short	0x0018


	//----- nvinfo : EIATTR_PARAM_CBANK
	.align		4
        /*0080*/ 	.byte	0x04, 0x0a
        /*0082*/ 	.short	(.L_26 - .L_25)
	.align		4
.L_25:
        /*0084*/ 	.word	index@(.nv.constant0.fourier)
        /*0088*/ 	.short	0x0380
        /*008a*/ 	.short	0x0018


	//----- nvinfo : EIATTR_SW_WAR
	.align		4
.L_26:
        /*008c*/ 	.byte	0x04, 0x36
        /*008e*/ 	.short	(.L_28 - .L_27)
.L_27:
        /*0090*/ 	.word	0x00000008
.L_28:


//--------------------- .nv.callgraph             --------------------------
	.section	.nv.callgraph,"",@"SHT_CUDA_CALLGRAPH"
	.align	4
	.sectionentsize	8
	.align		4
        /*0000*/ 	.word	0x00000000
	.align		4
        /*0004*/ 	.word	0xffffffff
	.align		4
        /*0008*/ 	.word	0x00000000
	.align		4
        /*000c*/ 	.word	0xfffffffe
	.align		4
        /*0010*/ 	.word	0x00000000
	.align		4
        /*0014*/ 	.word	0xfffffffd
	.align		4
        /*0018*/ 	.word	0x00000000
	.align		4
        /*001c*/ 	.word	0xfffffffc


//--------------------- .nv.constant4             --------------------------
	.section	.nv.constant4,"a",@progbits
	.align	8
	.align		8
.nv.constant4:
        /*0000*/ 	.dword	__cudart_i2opi_f


//--------------------- .text.fourier             --------------------------
	.section	.text.fourier,"ax",@progbits
	.align	128
        .global         fourier
        .type           fourier,@function
        .size           fourier,(.L_x_23 - fourier)
        .other          fourier,@"STO_CUDA_ENTRY STV_DEFAULT"
fourier:
.text.fourier:
[----:B------:R-:W-:Y:S01]  /*0000*/  LDC R1, c[0x0][0x37c] ;  /* 0x0000df00ff017b82 */ /* 0x000fe20000000800 */
[----:B------:R-:W0:Y:S07]  /*0010*/  S2R R3, SR_TID.X ;  /* 0x0000000000037919 */ /* 0x000e2e0000002100 */
[----:B------:R-:W0:Y:S01]  /*0020*/  S2UR UR4, SR_CTAID.X ;  /* 0x00000000000479c3 */ /* 0x000e220000002500 */
[----:B------:R-:W1:Y:S07]  /*0030*/  LDCU UR5, c[0x0][0x388] ;  /* 0x00007100ff0577ac */ /* 0x000e6e0008000800 */
[----:B------:R-:W0:Y:S02]  /*0040*/  LDC R2, c[0x0][0x360] ;  /* 0x0000d800ff027b82 */ /* 0x000e240000000800 */
[----:B0-----:R-:W-:-:S05]  /*0050*/  IMAD R2, R2, UR4, R3 ;  /* 0x0000000402027c24 */ /* 0x001fca000f8e0203 */
[----:B-1----:R-:W-:-:S13]  /*0060*/  ISETP.GE.AND P0, PT, R2, UR5, PT ;  /* 0x0000000502007c0c */ /* 0x002fda000bf06270 */
[----:B------:R-:W-:Y:S05]  /*0070*/  @P0 EXIT ;  /* 0x000000000000094d */ /* 0x000fea0003800000 */
[----:B------:R-:W0:Y:S01]  /*0080*/  LDCU UR4, c[0x0][0x38c] ;  /* 0x00007180ff0477ac */ /* 0x000e220008000800 */
[----:B------:R-:W1:Y:S01]  /*0090*/  LDC.64 R4, c[0x0][0x380] ;  /* 0x0000e000ff047b82 */ /* 0x000e620000000a00 */
[----:B------:R-:W-:Y:S01]  /*00a0*/  I2FP.F32.S32 R3, R2 ;  /* 0x0000000200037245 */ /* 0x000fe20000201400 */
[----:B------:R-:W2:Y:S01]  /*00b0*/  LDCU.64 UR8, c[0x0][0x358] ;  /* 0x00006b00ff0877ac */ /* 0x000ea20008000a00 */
[----:B0-----:R-:W-:-:S03]  /*00c0*/  UISETP.GE.AND UP0, UPT, UR4, 0x1, UPT ;  /* 0x000000010400788c */ /* 0x001fc6000bf06270 */
[----:B-1----:R-:W-:Y:S01]  /*00d0*/  FFMA R4, R3, R5, R4 ;  /* 0x0000000503047223 */ /* 0x002fe20000000004 */
[----:B------:R-:W-:-:S05]  /*00e0*/  IMAD.MOV.U32 R5, RZ, RZ, RZ ;  /* 0x000000ffff057224 */ /* 0x000fca00078e00ff */
[----:B--2---:R-:W-:Y:S05]  /*00f0*/  BRA.U !UP0, `(.L_x_0) ;  /* 0x0000000908687547 */ /* 0x004fea000b800000 */
[----:B------:R-:W-:Y:S01]  /*0100*/  IMAD.MOV.U32 R5, RZ, RZ, RZ ;  /* 0x000000ffff057224 */ /* 0x000fe200078e00ff */
[----:B------:R-:W-:-:S06]  /*0110*/  UMOV UR6, 0x1 ;  /* 0x0000000100067882 */ /* 0x000fcc0000000000 */
.L_x_8:
[----:B------:R-:W-:Y:S01]  /*0120*/  ULEA UR4, UR6, 0xffffffff, 0x1 ;  /* 0xffffffff06047891 */ /* 0x000fe2000f8e08ff */
[----:B------:R-:W-:Y:S05]  /*0130*/  BSSY.RECONVERGENT B0, `(.L_x_1) ;  /* 0x000006c000007945 */ /* 0x000fea0003800200 */
[----:B------:R-:W-:-:S05]  /*0140*/  I2FP.F32.S32 R0, UR4 ;  /* 0x0000000400007c45 */ /* 0x000fca0008201400 */
[----:B------:R-:W-:-:S04]  /*0150*/  FMUL R3, R0, 3.1415927410125732422 ;  /* 0x40490fdb00037820 */ /* 0x000fc80000400000 */
[----:B------:R-:W-:-:S04]  /*0160*/  FMUL R0, R4, R3 ;  /* 0x0000000304007220 */ /* 0x000fc80000400000 */
[C---:B------:R-:W-:Y:S01]  /*0170*/  FMUL R3, R0.reuse, 0.63661974668502807617 ;  /* 0x3f22f98300037820 */ /* 0x040fe20000400000 */
[----:B------:R-:W-:-:S03]  /*0180*/  FSETP.GE.AND P0, PT, |R0|, 105615, PT ;  /* 0x47ce47800000780b */ /* 0x000fc60003f06200 */
[----:B------:R-:W0:Y:S02]  /*0190*/  F2I.NTZ R15, R3 ;  /* 0x00000003000f7305 */ /* 0x000e240000203100 */
[----:B0-----:R-:W-:-:S05]  /*01a0*/  I2FP.F32.S32 R7, R15 ;  /* 0x0000000f00077245 */ /* 0x001fca0000201400 */
[----:B------:R-:W-:-:S04]  /*01b0*/  FFMA R8, R7, -1.5707962512969970703, R0 ;  /* 0xbfc90fda07087823 */ /* 0x000fc80000000000 */
[----:B------:R-:W-:-:S04]  /*01c0*/  FFMA R8, R7, -7.5497894158615963534e-08, R8 ;  /* 0xb3a2216807087823 */ /* 0x000fc80000000008 */
[----:B------:R-:W-:Y:S01]  /*01d0*/  FFMA R7, R7, -5.3903029534742383927e-15, R8 ;  /* 0xa7c234c507077823 */ /* 0x000fe20000000008 */
[----:B------:R-:W-:Y:S06]  /*01e0*/  @!P0 BRA `(.L_x_2) ;  /* 0x0000000400808947 */ /* 0x000fec0003800000 */
[----:B------:R-:W-:-:S13]  /*01f0*/  FSETP.NEU.AND P0, PT, |R0|, +INF , PT ;  /* 0x7f8000000000780b */ /* 0x000fda0003f0d200 */
[----:B------:R-:W-:Y:S01]  /*0200*/  @!P0 FMUL R7, RZ, R0 ;  /* 0x00000000ff078220 */ /* 0x000fe20000400000 */
[----:B------:R-:W-:Y:S01]  /*0210*/  @!P0 IMAD.MOV.U32 R15, RZ, RZ, RZ ;  /* 0x000000ffff0f8224 */ /* 0x000fe200078e00ff */
[----:B------:R-:W-:Y:S06]  /*0220*/  @!P0 BRA `(.L_x_2) ;  /* 0x0000000400708947 */ /* 0x000fec0003800000 */
[----:B------:R-:W-:Y:S01]  /*0230*/  IMAD.SHL.U32 R7, R0, 0x100, RZ ;  /* 0x0000010000077824 */ /* 0x000fe200078e00ff */
[----:B------:R-:W0:Y:S01]  /*0240*/  LDCU.64 UR10, c[0x4][URZ] ;  /* 0x01000000ff0a77ac */ /* 0x000e220008000a00 */
[----:B------:R-:W-:Y:S02]  /*0250*/  IMAD.MOV.U32 R3, RZ, RZ, RZ ;  /* 0x000000ffff037224 */ /* 0x000fe400078e00ff */
[----:B------:R-:W-:Y:S01]  /*0260*/  IMAD.MOV.U32 R18, RZ, RZ, RZ ;  /* 0x000000ffff127224 */ /* 0x000fe200078e00ff */
[----:B------:R-:W-:Y:S01]  /*0270*/  LOP3.LUT R15, R7, 0x80000000, RZ, 0xfc, !PT ;  /* 0x80000000070f7812 */ /* 0x000fe200078efcff */
[----:B------:R-:W-:Y:S01]  /*0280*/  UMOV UR5, URZ ;  /* 0x000000ff00057c82 */ /* 0x000fe20008000000 */
[----:B------:R-:W-:-:S05]  /*0290*/  UMOV UR4, URZ ;  /* 0x000000ff00047c82 */ /* 0x000fca0008000000 */
.L_x_3:
[----:B0-----:R-:W-:Y:S01]  /*02a0*/  MOV R16, UR10 ;  /* 0x0000000a00107c02 */ /* 0x001fe20008000f00 */
[----:B------:R-:W-:-:S05]  /*02b0*/  IMAD.U32 R17, RZ, RZ, UR11 ;  /* 0x0000000bff117e24 */ /* 0x000fca000f8e00ff */
[----:B------:R-:W2:Y:S01]  /*02c0*/  LDG.E.CONSTANT R8, desc[UR8][R16.64] ;  /* 0x0000000810087981 */ /* 0x000ea2000c1e9900 */
[----:B------:R-:W-:Y:S01]  /*02d0*/  UIADD3 UR4, UPT, UPT, UR4, 0x1, URZ ;  /* 0x0000000104047890 */ /* 0x000fe2000fffe0ff */
[C---:B------:R-:W-:Y:S01]  /*02e0*/  ISETP.EQ.AND P0, PT, R18.reuse, RZ, PT ;  /* 0x000000ff1200720c */ /* 0x040fe20003f02270 */
[----:B------:R-:W-:Y:S01]  /*02f0*/  UIADD3 UR10, UP1, UPT, UR10, 0x4, URZ ;  /* 0x000000040a0a7890 */ /* 0x000fe2000ff3e0ff */
[C---:B------:R-:W-:Y:S01]  /*0300*/  ISETP.EQ.AND P1, PT, R18.reuse, 0x4, PT ;  /* 0x000000041200780c */ /* 0x040fe20003f22270 */
[----:B------:R-:W-:Y:S01]  /*0310*/  UISETP.NE.AND UP0, UPT, UR4, 0x6, UPT ;  /* 0x000000060400788c */ /* 0x000fe2000bf05270 */
[C---:B------:R-:W-:Y:S01]  /*0320*/  ISETP.EQ.AND P2, PT, R18.reuse, 0x8, PT ;  /* 0x000000081200780c */ /* 0x040fe20003f42270 */
[----:B------:R-:W-:Y:S01]  /*0330*/  UIADD3.X UR11, UPT, UPT, URZ, UR11, URZ, UP1, !UPT ;  /* 0x0000000bff0b7290 */ /* 0x000fe20008ffe4ff */
[C---:B------:R-:W-:Y:S02]  /*0340*/  ISETP.EQ.AND P3, PT, R18.reuse, 0xc, PT ;  /* 0x0000000c1200780c */ /* 0x040fe40003f62270 */
[----:B------:R-:W-:-:S02]  /*0350*/  ISETP.EQ.AND P4, PT, R18, 0x10, PT ;  /* 0x000000101200780c */ /* 0x000fc40003f82270 */
[C---:B------:R-:W-:Y:S01]  /*0360*/  ISETP.EQ.AND P5, PT, R18.reuse, 0x14, PT ;  /* 0x000000141200780c */ /* 0x040fe20003fa2270 */
[----:B------:R-:W-:Y:S02]  /*0370*/  VIADD R18, R18, 0x4 ;  /* 0x0000000412127836 */ /* 0x000fe40000000000 */
[----:B--2---:R-:W-:-:S03]  /*0380*/  IMAD.WIDE.U32 R8, R8, R15, RZ ;  /* 0x0000000f08087225 */ /* 0x004fc600078e00ff */
[----:B------:R-:W-:-:S04]  /*0390*/  IADD3 R7, P6, PT, R8, R3, RZ ;  /* 0x0000000308077210 */ /* 0x000fc80007fde0ff */
[----:B------:R-:W-:Y:S01]  /*03a0*/  IADD3.X R3, PT, PT, R9, UR5, RZ, P6, !PT ;  /* 0x0000000509037c10 */ /* 0x000fe2000b7fe4ff */
[--C-:B------:R-:W-:Y:S02]  /*03b0*/  @P0 IMAD.MOV.U32 R6, RZ, RZ, R7.reuse ;  /* 0x000000ffff060224 */ /* 0x100fe400078e0007 */
[----:B------:R-:W-:Y:S01]  /*03c0*/  @P5 MOV R10, R7 ;  /* 0x00000007000a5202 */ /* 0x000fe20000000f00 */
[--C-:B------:R-:W-:Y:S02]  /*03d0*/  @P1 IMAD.MOV.U32 R11, RZ, RZ, R7.reuse ;  /* 0x000000ffff0b1224 */ /* 0x100fe400078e0007 */
[--C-:B------:R-:W-:Y:S02]  /*03e0*/  @P2 IMAD.MOV.U32 R12, RZ, RZ, R7.reuse ;  /* 0x000000ffff0c2224 */ /* 0x100fe400078e0007 */
[--C-:B------:R-:W-:Y:S02]  /*03f0*/  @P3 IMAD.MOV.U32 R13, RZ, RZ, R7.reuse ;  /* 0x000000ffff0d3224 */ /* 0x100fe400078e0007 */
[----:B------:R-:W-:Y:S01]  /*0400*/  @P4 IMAD.MOV.U32 R14, RZ, RZ, R7 ;  /* 0x000000ffff0e4224 */ /* 0x000fe200078e0007 */
[----:B------:R-:W-:Y:S06]  /*0410*/  BRA.U UP0, `(.L_x_3) ;  /* 0xfffffffd00a07547 */ /* 0x000fec000b83ffff */
[----:B------:R-:W-:Y:S01]  /*0420*/  SHF.R.U32.HI R7, RZ, 0x17, R0 ;  /* 0x00000017ff077819 */ /* 0x000fe20000011600 */
[----:B------:R-:W-:Y:S03]  /*0430*/  BSSY.RECONVERGENT B1, `(.L_x_4) ;  /* 0x0000029000017945 */ /* 0x000fe60003800200 */
[C---:B------:R-:W-:Y:S02]  /*0440*/  LOP3.LUT R8, R7.reuse, 0xe0, RZ, 0xc0, !PT ;  /* 0x000000e007087812 */ /* 0x040fe400078ec0ff */
[----:B------:R-:W-:-:S03]  /*0450*/  LOP3.LUT P6, RZ, R7, 0x1f, RZ, 0xc0, !PT ;  /* 0x0000001f07ff7812 */ /* 0x000fc600078cc0ff */
[----:B------:R-:W-:-:S05]  /*0460*/  VIADD R8, R8, 0xffffff80 ;  /* 0xffffff8008087836 */ /* 0x000fca0000000000 */
[----:B------:R-:W-:-:S05]  /*0470*/  SHF.R.U32.HI R8, RZ, 0x5, R8 ;  /* 0x00000005ff087819 */ /* 0x000fca0000011608 */
[----:B------:R-:W-:-:S05]  /*0480*/  IMAD.U32 R16, R8, -0x4, RZ ;  /* 0xfffffffc08107824 */ /* 0x000fca00078e00ff */
[C---:B------:R-:W-:Y:S02]  /*0490*/  ISETP.EQ.AND P3, PT, R16.reuse, -0x18, PT ;  /* 0xffffffe81000780c */ /* 0x040fe40003f62270 */
[C---:B------:R-:W-:Y:S02]  /*04a0*/  ISETP.EQ.AND P4, PT, R16.reuse, -0x14, PT ;  /* 0xffffffec1000780c */ /* 0x040fe40003f82270 */
[C---:B------:R-:W-:Y:S02]  /*04b0*/  ISETP.EQ.AND P2, PT, R16.reuse, -0x10, PT ;  /* 0xfffffff01000780c */ /* 0x040fe40003f42270 */
[C---:B------:R-:W-:Y:S02]  /*04c0*/  ISETP.EQ.AND P1, PT, R16.reuse, -0xc, PT ;  /* 0xfffffff41000780c */ /* 0x040fe40003f22270 */
[C---:B------:R-:W-:Y:S02]  /*04d0*/  ISETP.EQ.AND P0, PT, R16.reuse, -0x8, PT ;  /* 0xfffffff81000780c */ /* 0x040fe40003f02270 */
[----:B------:R-:W-:-:S03]  /*04e0*/  ISETP.EQ.AND P5, PT, R16, RZ, PT ;  /* 0x000000ff1000720c */ /* 0x000fc60003fa2270 */
[--C-:B------:R-:W-:Y:S01]  /*04f0*/  @P3 IMAD.MOV.U32 R8, RZ, RZ, R6.reuse ;  /* 0x000000ffff083224 */ /* 0x100fe200078e0006 */
[C---:B------:R-:W-:Y:S01]  /*0500*/  ISETP.EQ.AND P3, PT, R16.reuse, -0x4, PT ;  /* 0xfffffffc1000780c */ /* 0x040fe20003f62270 */
[----:B------:R-:W-:Y:S02]  /*0510*/  @P4 IMAD.MOV.U32 R9, RZ, RZ, R6 ;  /* 0x000000ffff094224 */ /* 0x000fe400078e0006 */
[----:B------:R-:W-:Y:S01]  /*0520*/  @P4 IMAD.MOV.U32 R8, RZ, RZ, R11 ;  /* 0x000000ffff084224 */ /* 0x000fe200078e000b */
[----:B------:R-:W-:Y:S01]  /*0530*/  ISETP.EQ.AND P4, PT, R16, 0x4, PT ;  /* 0x000000041000780c */ /* 0x000fe20003f82270 */
[----:B------:R-:W-:Y:S01]  /*0540*/  @P2 IMAD.MOV.U32 R8, RZ, RZ, R12 ;  /* 0x000000ffff082224 */ /* 0x000fe200078e000c */
[----:B------:R-:W-:Y:S01]  /*0550*/  @P2 MOV R9, R11 ;  /* 0x0000000b00092202 */ /* 0x000fe20000000f00 */
[----:B------:R-:W-:Y:S02]  /*0560*/  @P1 IMAD.MOV.U32 R8, RZ, RZ, R13 ;  /* 0x000000ffff081224 */ /* 0x000fe400078e000d */
[----:B------:R-:W-:-:S02]  /*0570*/  @P0 IMAD.MOV.U32 R8, RZ, RZ, R14 ;  /* 0x000000ffff080224 */ /* 0x000fc400078e000e */
[----:B------:R-:W-:Y:S02]  /*0580*/  @P1 IMAD.MOV.U32 R9, RZ, RZ, R12 ;  /* 0x000000ffff091224 */ /* 0x000fe400078e000c */
[--C-:B------:R-:W-:Y:S02]  /*0590*/  @P3 IMAD.MOV.U32 R8, RZ, RZ, R10.reuse ;  /* 0x000000ffff083224 */ /* 0x100fe400078e000a */
[----:B------:R-:W-:Y:S02]  /*05a0*/  @P5 IMAD.MOV.U32 R8, RZ, RZ, R3 ;  /* 0x000000ffff085224 */ /* 0x000fe400078e0003 */
[----:B------:R-:W-:Y:S01]  /*05b0*/  @P0 IMAD.MOV.U32 R9, RZ, RZ, R13 ;  /* 0x000000ffff090224 */ /* 0x000fe200078e000d */
[----:B------:R-:W-:Y:S01]  /*05c0*/  @P3 MOV R9, R14 ;  /* 0x0000000e00093202 */ /* 0x000fe20000000f00 */
[----:B------:R-:W-:Y:S02]  /*05d0*/  @P5 IMAD.MOV.U32 R9, RZ, RZ, R10 ;  /* 0x000000ffff095224 */ /* 0x000fe400078e000a */
[----:B------:R-:W-:-:S02]  /*05e0*/  @P4 IMAD.MOV.U32 R9, RZ, RZ, R3 ;  /* 0x000000ffff094224 */ /* 0x000fc400078e0003 */
[----:B------:R-:W-:Y:S01]  /*05f0*/  IMAD.MOV.U32 R15, RZ, RZ, R8 ;  /* 0x000000ffff0f7224 */ /* 0x000fe200078e0008 */
[----:B------:R-:W-:Y:S06]  /*0600*/  @!P6 BRA `(.L_x_5) ;  /* 0x00000000002ce947 */ /* 0x000fec0003800000 */
[----:B------:R-:W-:Y:S01]  /*0610*/  @P2 MOV R8, R6 ;  /* 0x0000000600082202 */ /* 0x000fe20000000f00 */
[----:B------:R-:W-:Y:S02]  /*0620*/  @P1 IMAD.MOV.U32 R8, RZ, RZ, R11 ;  /* 0x000000ffff081224 */ /* 0x000fe400078e000b */
[----:B------:R-:W-:Y:S01]  /*0630*/  @P0 IMAD.MOV.U32 R8, RZ, RZ, R12 ;  /* 0x000000ffff080224 */ /* 0x000fe200078e000c */
[----:B------:R-:W-:Y:S01]  /*0640*/  ISETP.EQ.AND P0, PT, R16, 0x8, PT ;  /* 0x000000081000780c */ /* 0x000fe20003f02270 */
[----:B------:R-:W-:Y:S01]  /*0650*/  @P3 IMAD.MOV.U32 R8, RZ, RZ, R13 ;  /* 0x000000ffff083224 */ /* 0x000fe200078e000d */
[----:B------:R-:W-:Y:S01]  /*0660*/  LOP3.LUT R16, R7, 0x1f, RZ, 0xc0, !PT ;  /* 0x0000001f07107812 */ /* 0x000fe200078ec0ff */
[----:B------:R-:W-:Y:S02]  /*0670*/  @P5 IMAD.MOV.U32 R8, RZ, RZ, R14 ;  /* 0x000000ffff085224 */ /* 0x000fe400078e000e */
[----:B------:R-:W-:Y:S01]  /*0680*/  @P4 IMAD.MOV.U32 R8, RZ, RZ, R10 ;  /* 0x000000ffff084224 */ /* 0x000fe200078e000a */
[----:B------:R-:W-:-:S07]  /*0690*/  SHF.L.W.U32.HI R15, R9, R16, R15 ;  /* 0x00000010090f7219 */ /* 0x000fce0000010e0f */
[----:B------:R-:W-:-:S04]  /*06a0*/  @P0 MOV R8, R3 ;  /* 0x0000000300080202 */ /* 0x000fc80000000f00 */
[----:B------:R-:W-:-:S07]  /*06b0*/  SHF.L.W.U32.HI R9, R8, R16, R9 ;  /* 0x0000001008097219 */ /* 0x000fce0000010e09 */
.L_x_5:
[----:B------:R-:W-:Y:S05]  /*06c0*/  BSYNC.RECONVERGENT B1 ;  /* 0x0000000000017941 */ /* 0x000fea0003800200 */
.L_x_4:
[C---:B------:R-:W-:Y:S01]  /*06d0*/  SHF.L.W.U32.HI R3, R9.reuse, 0x2, R15 ;  /* 0x0000000209037819 */ /* 0x040fe20000010e0f */
[----:B------:R-:W-:Y:S01]  /*06e0*/  IMAD.SHL.U32 R9, R9, 0x4, RZ ;  /* 0x0000000409097824 */ /* 0x000fe200078e00ff */
[----:B------:R-:W-:Y:S01]  /*06f0*/  UMOV UR4, 0x54442d19 ;  /* 0x54442d1900047882 */ /* 0x000fe20000000000 */
[----:B------:R-:W-:Y:S01]  /*0700*/  UMOV UR5, 0x3bf921fb ;  /* 0x3bf921fb00057882 */ /* 0x000fe20000000000 */
[----:B------:R-:W-:Y:S02]  /*0710*/  SHF.R.S32.HI R8, RZ, 0x1f, R3 ;  /* 0x0000001fff087819 */ /* 0x000fe40000011403 */
[----:B------:R-:W-:Y:S02]  /*0720*/  ISETP.GE.AND P0, PT, R0, RZ, PT ;  /* 0x000000ff0000720c */ /* 0x000fe40003f06270 */
[C---:B------:R-:W-:Y:S02]  /*0730*/  LOP3.LUT R16, R8.reuse, R9, RZ, 0x3c, !PT ;  /* 0x0000000908107212 */ /* 0x040fe400078e3cff */
[----:B------:R-:W-:-:S02]  /*0740*/  LOP3.LUT R17, R8, R3, RZ, 0x3c, !PT ;  /* 0x0000000308117212 */ /* 0x000fc400078e3cff */
[----:B------:R-:W-:Y:S02]  /*0750*/  SHF.R.U32.HI R15, RZ, 0x1e, R15 ;  /* 0x0000001eff0f7819 */ /* 0x000fe4000001160f */
[----:B------:R-:W0:Y:S01]  /*0760*/  I2F.F64.S64 R8, R16 ;  /* 0x0000001000087312 */ /* 0x000e220000301c00 */
[C---:B------:R-:W-:Y:S02]  /*0770*/  LOP3.LUT R0, R3.reuse, R0, RZ, 0x3c, !PT ;  /* 0x0000000003007212 */ /* 0x040fe400078e3cff */
[----:B------:R-:W-:Y:S02]  /*0780*/  LEA.HI R15, R3, R15, RZ, 0x1 ;  /* 0x0000000f030f7211 */ /* 0x000fe400078f08ff */
[----:B------:R-:W-:-:S03]  /*0790*/  ISETP.GE.AND P1, PT, R0, RZ, PT ;  /* 0x000000ff0000720c */ /* 0x000fc60003f26270 */
[----:B------:R-:W-:-:S04]  /*07a0*/  IMAD.MOV R0, RZ, RZ, -R15 ;  /* 0x000000ffff007224 */ /* 0x000fc800078e0a0f */
[----:B------:R-:W-:Y:S01]  /*07b0*/  @!P0 IMAD.MOV.U32 R15, RZ, RZ, R0 ;  /* 0x000000ffff0f8224 */ /* 0x000fe200078e0000 */
[----:B0-----:R-:W-:-:S10]  /*07c0*/  DMUL R8, R8, UR4 ;  /* 0x0000000408087c28 */ /* 0x001fd40008000000 */
[----:B------:R-:W0:Y:S02]  /*07d0*/  F2F.F32.F64 R8, R8 ;  /* 0x0000000800087310 */ /* 0x000e240000301000 */
[----:B0-----:R-:W-:-:S07]  /*07e0*/  FSEL R7, -R8, R8, !P1 ;  /* 0x0000000808077208 */ /* 0x001fce0004800100 */
.L_x_2:
[----:B------:R-:W-:Y:S05]  /*07f0*/  BSYNC.RECONVERGENT B0 ;  /* 0x0000000000007941 */ /* 0x000fea0003800200 */
.L_x_1:
[----:B------:R-:W-:Y:S01]  /*0800*/  I2FP.F32.U32 R0, UR6 ;  /* 0x0000000600007c45 */ /* 0x000fe20008201000 */
[----:B------:R-:W-:Y:S02]  /*0810*/  IMAD.MOV.U32 R8, RZ, RZ, 0x37cbac00 ;  /* 0x37cbac00ff087424 */ /* 0x000fe400078e00ff */
[----:B------:R-:W-:Y:S01]  /*0820*/  FMUL R9, R7, R7 ;  /* 0x0000000707097220 */ /* 0x000fe20000400000 */
[C---:B------:R-:W-:Y:S01]  /*0830*/  LOP3.LUT R16, R15.reuse, 0x1, RZ, 0xc0, !PT ;  /* 0x000000010f107812 */ /* 0x040fe200078ec0ff */
[----:B------:R-:W-:Y:S02]  /*0840*/  IMAD.MOV.U32 R17, RZ, RZ, 0x3e2aaaa8 ;  /* 0x3e2aaaa8ff117424 */ /* 0x000fe400078e00ff */
[----:B------:R-:W-:Y:S01]  /*0850*/  FMUL R3, R0, 4 ;  /* 0x4080000000037820 */ /* 0x000fe20000400000 */
[----:B------:R-:W-:Y:S01]  /*0860*/  IADD3 R15, PT, PT, R15, 0x1, RZ ;  /* 0x000000010f0f7810 */ /* 0x000fe20007ffe0ff */
[----:B------:R-:W-:Y:S01]  /*0870*/  BSSY.RECONVERGENT B0, `(.L_x_6) ;  /* 0x000001b000007945 */ /* 0x000fe20003800200 */
[----:B------:R-:W-:Y:S01]  /*0880*/  ISETP.NE.U32.AND P0, PT, R16, 0x1, PT ;  /* 0x000000011000780c */ /* 0x000fe20003f05070 */
[----:B------:R-:W-:Y:S01]  /*0890*/  FFMA R3, R0, R3, -R3 ;  /* 0x0000000300037223 */ /* 0x000fe20000000803 */
[----:B------:R-:W-:Y:S01]  /*08a0*/  FFMA R0, R9, R8, -0.0013887860113754868507 ;  /* 0xbab607ed09007423 */ /* 0x000fe20000000008 */
[----:B------:R-:W-:Y:S01]  /*08b0*/  IMAD.MOV.U32 R8, RZ, RZ, 0x3c0885e4 ;  /* 0x3c0885e4ff087424 */ /* 0x000fe200078e00ff */
[----:B------:R-:W-:Y:S01]  /*08c0*/  LOP3.LUT P1, RZ, R15, 0x2, RZ, 0xc0, !PT ;  /* 0x000000020fff7812 */ /* 0x000fe2000782c0ff */
[----:B------:R-:W-:Y:S01]  /*08d0*/  FADD R3, R3, 1 ;  /* 0x3f80000003037421 */ /* 0x000fe20000000000 */
[----:B------:R-:W-:-:S02]  /*08e0*/  FSEL R15, -R17, -0.4999999701976776123, !P0 ;  /* 0xbeffffff110f7808 */ /* 0x000fc40004000100 */
[----:B------:R-:W-:Y:S01]  /*08f0*/  FSEL R0, R0, -0.00019574658654164522886, P0 ;  /* 0xb94d415300007808 */ /* 0x000fe20000000000 */
[----:B------:R-:W0:Y:S01]  /*0900*/  MUFU.RCP R16, R3 ;  /* 0x0000000300107308 */ /* 0x000e220000001000 */
[----:B------:R-:W-:-:S05]  /*0910*/  FSEL R8, R8, 0.041666727513074874878, !P0 ;  /* 0x3d2aaabb08087808 */ /* 0x000fca0004000000 */
[----:B------:R-:W-:Y:S01]  /*0920*/  FFMA R8, R9, R0, R8 ;  /* 0x0000000009087223 */ /* 0x000fe20000000008 */
[----:B------:R-:W-:-:S03]  /*0930*/  FSEL R0, R7, 1, !P0 ;  /* 0x3f80000007007808 */ /* 0x000fc60004000000 */
[C---:B------:R-:W-:Y:S02]  /*0940*/  FFMA R8, R9.reuse, R8, R15 ;  /* 0x0000000809087223 */ /* 0x040fe4000000000f */
[----:B------:R-:W-:-:S04]  /*0950*/  FFMA R9, R9, R0, RZ ;  /* 0x0000000009097223 */ /* 0x000fc800000000ff */
[----:B------:R-:W-:Y:S01]  /*0960*/  FFMA R0, R9, R8, R0 ;  /* 0x0000000809007223 */ /* 0x000fe20000000000 */
[----:B0-----:R-:W-:-:S03]  /*0970*/  FFMA R7, -R3, R16, 1 ;  /* 0x3f80000003077423 */ /* 0x001fc60000000110 */
[----:B------:R-:W-:Y:S01]  /*0980*/  @P1 FADD R0, RZ, -R0 ;  /* 0x80000000ff001221 */ /* 0x000fe20000000000 */
[----:B------:R-:W-:-:S03]  /*0990*/  FFMA R7, R16, R7, R16 ;  /* 0x0000000710077223 */ /* 0x000fc60000000010 */
[----:B------:R-:W0:Y:S01]  /*09a0*/  FCHK P0, R0, R3 ;  /* 0x0000000300007302 */ /* 0x000e220000000000 */
[----:B------:R-:W-:-:S04]  /*09b0*/  FFMA R8, R0, R7, RZ ;  /* 0x0000000700087223 */ /* 0x000fc800000000ff */
[----:B------:R-:W-:-:S04]  /*09c0*/  FFMA R9, -R3, R8, R0 ;  /* 0x0000000803097223 */ /* 0x000fc80000000100 */
[----:B------:R-:W-:Y:S01]  /*09d0*/  FFMA R8, R7, R9, R8 ;  /* 0x0000000907087223 */ /* 0x000fe20000000008 */
[----:B0-----:R-:W-:Y:S06]  /*09e0*/  @!P0 BRA `(.L_x_7) ;  /* 0x00000000000c8947 */ /* 0x001fec0003800000 */
[----:B------:R-:W-:-:S07]  /*09f0*/  MOV R8, 0xa10 ;  /* 0x00000a1000087802 */ /* 0x000fce0000000f00 */
[----:B------:R-:W-:Y:S05]  /*0a00*/  CALL.REL.NOINC `($__internal_0_$__cuda_sm3x_div_rn_noftz_f32_slowpath) ;  /* 0x0000000000747944 */ /* 0x000fea0003c00000 */
[----:B------:R-:W-:-:S07]  /*0a10*/  IMAD.MOV.U32 R8, RZ, RZ, R0 ;  /* 0x000000ffff087224 */ /* 0x000fce00078e0000 */
.L_x_7:
[----:B------:R-:W-:Y:S05]  /*0a20*/  BSYNC.RECONVERGENT B0 ;  /* 0x0000000000007941 */ /* 0x000fea0003800200 */
.L_x_6:
[----:B------:R-:W0:Y:S01]  /*0a30*/  LDCU UR5, c[0x0][0x38c] ;  /* 0x00007180ff0577ac */ /* 0x000e220008000800 */
[----:B------:R-:W-:Y:S01]  /*0a40*/  FADD R5, R8, R5 ;  /* 0x0000000508057221 */ /* 0x000fe20000000000 */
[----:B------:R-:W-:Y:S02]  /*0a50*/  UIADD3 UR4, UPT, UPT, UR6, 0x1, URZ ;  /* 0x0000000106047890 */ /* 0x000fe4000fffe0ff */
[----:B0-----:R-:W-:-:S05]  /*0a60*/  UISETP.NE.AND UP0, UPT, UR6, UR5, UPT ;  /* 0x000000050600728c */ /* 0x001fca000bf05270 */
[----:B------:R-:W-:-:S04]  /*0a70*/  UMOV UR6, UR4 ;  /* 0x0000000400067c82 */ /* 0x000fc80008000000 */
[----:B------:R-:W-:Y:S05]  /*0a80*/  BRA.U UP0, `(.L_x_8) ;  /* 0xfffffff500a47547 */ /* 0x000fea000b83ffff */
[----:B------:R-:W-:-:S07]  /*0a90*/  FMUL R5, R5, 4 ;  /* 0x4080000005057820 */ /* 0x000fce0000400000 */
.L_x_0:
[----:B------:R-:W-:Y:S01]  /*0aa0*/  IMAD.MOV.U32 R3, RZ, RZ, 0x3dcf817a ;  /* 0x3dcf817aff037424 */ /* 0x000fe200078e00ff */
[----:B------:R-:W0:Y:S01]  /*0ab0*/  FCHK P0, R5, -9.8696050643920898438 ;  /* 0xc11de9e705007902 */ /* 0x000e220000000000 */
[----:B------:R-:W-:Y:S01]  /*0ac0*/  IMAD.MOV.U32 R0, RZ, RZ, 0x411de9e7 ;  /* 0x411de9e7ff007424 */ /* 0x000fe200078e00ff */
[----:B------:R-:W-:Y:S03]  /*0ad0*/  BSSY.RECONVERGENT B0, `(.L_x_9) ;  /* 0x000000b000007945 */ /* 0x000fe60003800200 */
[----:B------:R-:W-:-:S04]  /*0ae0*/  FFMA R0, -R3, R0, 1 ;  /* 0x3f80000003007423 */ /* 0x000fc80000000100 */
[----:B------:R-:W-:-:S04]  /*0af0*/  FFMA R0, R0, -R3, -0.10132117569446563721 ;  /* 0xbdcf817a00007423 */ /* 0x000fc80000000803 */
[----:B------:R-:W-:-:S04]  /*0b00*/  FFMA R4, R0, R5, RZ ;  /* 0x0000000500047223 */ /* 0x000fc800000000ff */
[----:B------:R-:W-:-:S04]  /*0b10*/  FFMA R3, R4, 9.8696050643920898438, R5 ;  /* 0x411de9e704037823 */ /* 0x000fc80000000005 */
[----:B------:R-:W-:Y:S01]  /*0b20*/  FFMA R0, R0, R3, R4 ;  /* 0x0000000300007223 */ /* 0x000fe20000000004 */
[----:B0-----:R-:W-:Y:S06]  /*0b30*/  @!P0 BRA `(.L_x_10) ;  /* 0x0000000000108947 */ /* 0x001fec0003800000 */
[----:B------:R-:W-:Y:S02]  /*0b40*/  HFMA2 R3, -RZ, RZ, -2.556640625, -3022 ;  /* 0xc11de9e7ff037431 */ /* 0x000fe400000001ff */
[----:B------:R-:W-:Y:S01]  /*0b50*/  IMAD.MOV.U32 R0, RZ, RZ, R5 ;  /* 0x000000ffff007224 */ /* 0x000fe200078e0005 */
[----:B------:R-:W-:-:S07]  /*0b60*/  MOV R8, 0xb80 ;  /* 0x00000b8000087802 */ /* 0x000fce0000000f00 */
[----:B------:R-:W-:Y:S05]  /*0b70*/  CALL.REL.NOINC `($__internal_0_$__cuda_sm3x_div_rn_noftz_f32_slowpath) ;  /* 0x0000000000187944 */ /* 0x000fea0003c00000 */
.L_x_10:
[----:B------:R-:W-:Y:S05]  /*0b80*/  BSYNC.RECONVERGENT B0 ;  /* 0x0000000000007941 */ /* 0x000fea0003800200 */
.L_x_9:
[----:B------:R-:W0:Y:S01]  /*0b90*/  LDC.64 R4, c[0x0][0x390] ;  /* 0x0000e400ff047b82 */ /* 0x000e220000000a00 */
[----:B------:R-:W-:Y:S01]  /*0ba0*/  FADD R7, R0, 0.5 ;  /* 0x3f00000000077421 */ /* 0x000fe20000000000 */
[----:B0-----:R-:W-:-:S05]  /*0bb0*/  IMAD.WIDE R2, R2, 0x4, R4 ;  /* 0x0000000402027825 */ /* 0x001fca00078e0204 */
[----:B------:R-:W-:Y:S01]  /*0bc0*/  STG.E desc[UR8][R2.64], R7 ;  /* 0x0000000702007986 */ /* 0x000fe2000c101908 */
[----:B------:R-:W-:Y:S05]  /*0bd0*/  EXIT ;  /* 0x000000000000794d */ /* 0x000fea0003800000 */
        .weak           $__internal_0_$__cuda_sm3x_div_rn_noftz_f32_slowpath
        .type           $__internal_0_$__cuda_sm3x_div_rn_noftz_f32_slowpath,@function
        .size           $__internal_0_$__cuda_sm3x_div_rn_noftz_f32_slowpath,(.L_x_23 - $__internal_0_$__cuda_sm3x_div_rn_noftz_f32_slowpath)
$__internal_0_$__cuda_sm3x_div_rn_noftz_f32_slowpath:
[----:B------:R-:W-:Y:S01]  /*0be0*/  SHF.R.U32.HI R9, RZ, 0x17, R3 ;  /* 0x00000017ff097819 */ /* 0x000fe20000011603 */
[----:B------:R-:W-:Y:S01]  /*0bf0*/  BSSY.RECONVERGENT B1, `(.L_x_11) ;  /* 0x0000062000017945 */ /* 0x000fe20003800200 */
[----:B------:R-:W-:Y:S02]  /*0c00*/  SHF.R.U32.HI R7, RZ, 0x17, R0 ;  /* 0x00000017ff077819 */ /* 0x000fe40000011600 */
[----:B------:R-:W-:Y:S02]  /*0c10*/  LOP3.LUT R9, R9, 0xff, RZ, 0xc0, !PT ;  /* 0x000000ff09097812 */ /* 0x000fe400078ec0ff */
[----:B------:R-:W-:-:S03]  /*0c20*/  LOP3.LUT R15, R7, 0xff, RZ, 0xc0, !PT ;  /* 0x000000ff070f7812 */ /* 0x000fc600078ec0ff */
[----:B------:R-:W-:Y:S02]  /*0c30*/  VIADD R17, R9, 0xffffffff ;  /* 0xffffffff09117836 */ /* 0x000fe40000000000 */
[----:B------:R-:W-:-:S03]  /*0c40*/  VIADD R16, R15, 0xffffffff ;  /* 0xffffffff0f107836 */ /* 0x000fc60000000000 */
[----:B------:R-:W-:-:S04]  /*0c50*/  ISETP.GT.U32.AND P0, PT, R17, 0xfd, PT ;  /* 0x000000fd1100780c */ /* 0x000fc80003f04070 */
[----:B------:R-:W-:-:S13]  /*0c60*/  ISETP.GT.U32.OR P0, PT, R16, 0xfd, P0 ;  /* 0x000000fd1000780c */ /* 0x000fda0000704470 */
[----:B------:R-:W-:Y:S01]  /*0c70*/  @!P0 IMAD.MOV.U32 R7, RZ, RZ, RZ ;  /* 0x000000ffff078224 */ /* 0x000fe200078e00ff */
[----:B------:R-:W-:Y:S06]  /*0c80*/  @!P0 BRA `(.L_x_12) ;  /* 0x00000000005c8947 */ /* 0x000fec0003800000 */
[----:B------:R-:W-:Y:S02]  /*0c90*/  FSETP.GTU.FTZ.AND P0, PT, |R0|, +INF , PT ;  /* 0x7f8000000000780b */ /* 0x000fe40003f1c200 */
[----:B------:R-:W-:-:S04]  /*0ca0*/  FSETP.GTU.FTZ.AND P1, PT, |R3|, +INF , PT ;  /* 0x7f8000000300780b */ /* 0x000fc80003f3c200 */
[----:B------:R-:W-:-:S13]  /*0cb0*/  PLOP3.LUT P0, PT, P0, P1, PT, 0xf8, 0x8f ;  /* 0x00000000008f781c */ /* 0x000fda0000703f70 */
[----:B------:R-:W-:Y:S05]  /*0cc0*/  @P0 BRA `(.L_x_13) ;  /* 0x00000004004c0947 */ /* 0x000fea0003800000 */
[----:B------:R-:W-:-:S13]  /*0cd0*/  LOP3.LUT P0, RZ, R3, 0x7fffffff, R0, 0xc8, !PT ;  /* 0x7fffffff03ff7812 */ /* 0x000fda000780c800 */
[----:B------:R-:W-:Y:S05]  /*0ce0*/  @!P0 BRA `(.L_x_14) ;  /* 0x00000004003c8947 */ /* 0x000fea0003800000 */
[C---:B------:R-:W-:Y:S02]  /*0cf0*/  FSETP.NEU.FTZ.AND P0, PT, |R0|.reuse, +INF , PT ;  /* 0x7f8000000000780b */ /* 0x040fe40003f1d200 */
[----:B------:R-:W-:Y:S02]  /*0d00*/  FSETP.NEU.FTZ.AND P2, PT, |R3|, +INF , PT ;  /* 0x7f8000000300780b */ /* 0x000fe40003f5d200 */
[----:B------:R-:W-:-:S11]  /*0d10*/  FSETP.NEU.FTZ.AND P1, PT, |R0|, +INF , PT ;  /* 0x7f8000000000780b */ /* 0x000fd60003f3d200 */
[----:B------:R-:W-:Y:S05]  /*0d20*/  @!P2 BRA !P0, `(.L_x_14) ;  /* 0x00000004002ca947 */ /* 0x000fea0004000000 */
[----:B------:R-:W-:-:S04]  /*0d30*/  LOP3.LUT P0, RZ, R0, 0x7fffffff, RZ, 0xc0, !PT ;  /* 0x7fffffff00ff7812 */ /* 0x000fc8000780c0ff */
[----:B------:R-:W-:-:S13]  /*0d40*/  PLOP3.LUT P0, PT, P2, P0, PT, 0x2f, 0xf2 ;  /* 0x0000000000f2781c */ /* 0x000fda0001700577 */
[----:B------:R-:W-:Y:S05]  /*0d50*/  @P0 BRA `(.L_x_15) ;  /* 0x0000000400180947 */ /* 0x000fea0003800000 */
[----:B------:R-:W-:-:S04]  /*0d60*/  LOP3.LUT P0, RZ, R3, 0x7fffffff, RZ, 0xc0, !PT ;  /* 0x7fffffff03ff7812 */ /* 0x000fc8000780c0ff */
[----:B------:R-:W-:-:S13]  /*0d70*/  PLOP3.LUT P0, PT, P1, P0, PT, 0x2f, 0xf2 ;  /* 0x0000000000f2781c */ /* 0x000fda0000f00577 */
[----:B------:R-:W-:Y:S05]  /*0d80*/  @P0 BRA `(.L_x_16) ;  /* 0x0000000400000947 */ /* 0x000fea0003800000 */
[----:B------:R-:W-:Y:S02]  /*0d90*/  ISETP.GE.AND P0, PT, R16, RZ, PT ;  /* 0x000000ff1000720c */ /* 0x000fe40003f06270 */
[----:B------:R-:W-:-:S11]  /*0da0*/  ISETP.GE.AND P1, PT, R17, RZ, PT ;  /* 0x000000ff1100720c */ /* 0x000fd60003f26270 */
[----:B------:R-:W-:Y:S02]  /*0db0*/  @P0 IMAD.MOV.U32 R7, RZ, RZ, RZ ;  /* 0x000000ffff070224 */ /* 0x000fe400078e00ff */
[----:B------:R-:W-:Y:S01]  /*0dc0*/  @!P0 FFMA R0, R0, 1.84467440737095516160e+19, RZ ;  /* 0x5f80000000008823 */ /* 0x000fe200000000ff */
[----:B------:R-:W-:Y:S02]  /*0dd0*/  @!P0 IMAD.MOV.U32 R7, RZ, RZ, -0x40 ;  /* 0xffffffc0ff078424 */ /* 0x000fe400078e00ff */
[----:B------:R-:W-:-:S03]  /*0de0*/  @!P1 FFMA R3, R3, 1.84467440737095516160e+19, RZ ;  /* 0x5f80000003039823 */ /* 0x000fc600000000ff */
[----:B------:R-:W-:-:S07]  /*0df0*/  @!P1 IADD3 R7, PT, PT, R7, 0x40, RZ ;  /* 0x0000004007079810 */ /* 0x000fce0007ffe0ff */
.L_x_12:
[----:B------:R-:W-:Y:S01]  /*0e00*/  LEA R16, R9, 0xc0800000, 0x17 ;  /* 0xc080000009107811 */ /* 0x000fe200078eb8ff */
[----:B------:R-:W-:Y:S01]  /*0e10*/  VIADD R15, R15, 0xffffff81 ;  /* 0xffffff810f0f7836 */ /* 0x000fe20000000000 */
[----:B------:R-:W-:Y:S03]  /*0e20*/  BSSY.RECONVERGENT B2, `(.L_x_17) ;  /* 0x0000035000027945 */ /* 0x000fe60003800200 */
[----:B------:R-:W-:Y:S02]  /*0e30*/  IMAD.IADD R16, R3, 0x1, -R16 ;  /* 0x0000000103107824 */ /* 0x000fe400078e0a10 */
[C---:B------:R-:W-:Y:S02]  /*0e40*/  IMAD R0, R15.reuse, -0x800000, R0 ;  /* 0xff8000000f007824 */ /* 0x040fe400078e0200 */
[----:B------:R0:W1:Y:S01]  /*0e50*/  MUFU.RCP R3, R16 ;  /* 0x0000001000037308 */ /* 0x0000620000001000 */
[----:B------:R-:W-:Y:S01]  /*0e60*/  FADD.FTZ R17, -R16, -RZ ;  /* 0x800000ff10117221 */ /* 0x000fe20000010100 */
[----:B0-----:R-:W-:-:S05]  /*0e70*/  IADD3 R16, PT, PT, R15, 0x7f, -R9 ;  /* 0x0000007f0f107810 */ /* 0x001fca0007ffe809 */
[----:B------:R-:W-:Y:S02]  /*0e80*/  IMAD.IADD R16, R16, 0x1, R7 ;  /* 0x0000000110107824 */ /* 0x000fe400078e0207 */
[----:B-1----:R-:W-:-:S04]  /*0e90*/  FFMA R18, R3, R17, 1 ;  /* 0x3f80000003127423 */ /* 0x002fc80000000011 */
[----:B------:R-:W-:-:S04]  /*0ea0*/  FFMA R3, R3, R18, R3 ;  /* 0x0000001203037223 */ /* 0x000fc80000000003 */
[----:B------:R-:W-:-:S04]  /*0eb0*/  FFMA R18, R0, R3, RZ ;  /* 0x0000000300127223 */ /* 0x000fc800000000ff */
[----:B------:R-:W-:-:S04]  /*0ec0*/  FFMA R19, R17, R18, R0 ;  /* 0x0000001211137223 */ /* 0x000fc80000000000 */
[----:B------:R-:W-:-:S04]  /*0ed0*/  FFMA R18, R3, R19, R18 ;  /* 0x0000001303127223 */ /* 0x000fc80000000012 */
[----:B------:R-:W-:-:S04]  /*0ee0*/  FFMA R17, R17, R18, R0 ;  /* 0x0000001211117223 */ /* 0x000fc80000000000 */
[----:B------:R-:W-:-:S05]  /*0ef0*/  FFMA R0, R3, R17, R18 ;  /* 0x0000001103007223 */ /* 0x000fca0000000012 */
[----:B------:R-:W-:-:S04]  /*0f00*/  SHF.R.U32.HI R9, RZ, 0x17, R0 ;  /* 0x00000017ff097819 */ /* 0x000fc80000011600 */
[----:B------:R-:W-:-:S05]  /*0f10*/  LOP3.LUT R9, R9, 0xff, RZ, 0xc0, !PT ;  /* 0x000000ff09097812 */ /* 0x000fca00078ec0ff */
[----:B------:R-:W-:-:S04]  /*0f20*/  IMAD.IADD R15, R9, 0x1, R16 ;  /* 0x00000001090f7824 */ /* 0x000fc800078e0210 */
[----:B------:R-:W-:-:S05]  /*0f30*/  VIADD R7, R15, 0xffffffff ;  /* 0xffffffff0f077836 */ /* 0x000fca0000000000 */
[----:B------:R-:W-:-:S13]  /*0f40*/  ISETP.GE.U32.AND P0, PT, R7, 0xfe, PT ;  /* 0x000000fe0700780c */ /* 0x000fda0003f06070 */
[----:B------:R-:W-:Y:S05]  /*0f50*/  @!P0 BRA `(.L_x_18) ;  /* 0x0000000000808947 */ /* 0x000fea0003800000 */
[----:B------:R-:W-:-:S13]  /*0f60*/  ISETP.GT.AND P0, PT, R15, 0xfe, PT ;  /* 0x000000fe0f00780c */ /* 0x000fda0003f04270 */
[----:B------:R-:W-:Y:S05]  /*0f70*/  @P0 BRA `(.L_x_19) ;  /* 0x00000000006c0947 */ /* 0x000fea0003800000 */
[----:B------:R-:W-:-:S13]  /*0f80*/  ISETP.GE.AND P0, PT, R15, 0x1, PT ;  /* 0x000000010f00780c */ /* 0x000fda0003f06270 */
[----:B------:R-:W-:Y:S05]  /*0f90*/  @P0 BRA `(.L_x_20) ;  /* 0x0000000000740947 */ /* 0x000fea0003800000 */
[----:B------:R-:W-:Y:S02]  /*0fa0*/  ISETP.GE.AND P0, PT, R15, -0x18, PT ;  /* 0xffffffe80f00780c */ /* 0x000fe40003f06270 */
[----:B------:R-:W-:-:S11]  /*0fb0*/  LOP3.LUT R0, R0, 0x80000000, RZ, 0xc0, !PT ;  /* 0x8000000000007812 */ /* 0x000fd600078ec0ff */
[----:B------:R-:W-:Y:S05]  /*0fc0*/  @!P0 BRA `(.L_x_20) ;  /* 0x0000000000688947 */ /* 0x000fea0003800000 */
[CCC-:B------:R-:W-:Y:S01]  /*0fd0*/  FFMA.RZ R7, R3.reuse, R17.reuse, R18.reuse ;  /* 0x0000001103077223 */ /* 0x1c0fe2000000c012 */
[-CC-:B------:R-:W-:Y:S01]  /*0fe0*/  FFMA.RM R16, R3, R17.reuse, R18.reuse ;  /* 0x0000001103107223 */ /* 0x180fe20000004012 */
[C---:B------:R-:W-:Y:S02]  /*0ff0*/  ISETP.NE.AND P2, PT, R15.reuse, RZ, PT ;  /* 0x000000ff0f00720c */ /* 0x040fe40003f45270 */
[----:B------:R-:W-:Y:S02]  /*1000*/  ISETP.NE.AND P1, PT, R15, RZ, PT ;  /* 0x000000ff0f00720c */ /* 0x000fe40003f25270 */
[----:B------:R-:W-:Y:S01]  /*1010*/  LOP3.LUT R9, R7, 0x7fffff, RZ, 0xc0, !PT ;  /* 0x007fffff07097812 */ /* 0x000fe200078ec0ff */
[----:B------:R-:W-:Y:S01]  /*1020*/  FFMA.RP R7, R3, R17, R18 ;  /* 0x0000001103077223 */ /* 0x000fe20000008012 */
[----:B------:R-:W-:Y:S01]  /*1030*/  IADD3 R18, PT, PT, R15, 0x20, RZ ;  /* 0x000000200f127810 */ /* 0x000fe20007ffe0ff */
[----:B------:R-:W-:Y:S01]  /*1040*/  IMAD.MOV R3, RZ, RZ, -R15 ;  /* 0x000000ffff037224 */ /* 0x000fe200078e0a0f */
[----:B------:R-:W-:-:S02]  /*1050*/  LOP3.LUT R9, R9, 0x800000, RZ, 0xfc, !PT ;  /* 0x0080000009097812 */ /* 0x000fc400078efcff */
[----:B------:R-:W-:Y:S02]  /*1060*/  FSETP.NEU.FTZ.AND P0, PT, R7, R16, PT ;  /* 0x000000100700720b */ /* 0x000fe40003f1d000 */
[----:B------:R-:W-:Y:S02]  /*1070*/  SHF.L.U32 R18, R9, R18, RZ ;  /* 0x0000001209127219 */ /* 0x000fe400000006ff */
[----:B------:R-:W-:Y:S02]  /*1080*/  SEL R16, R3, RZ, P2 ;  /* 0x000000ff03107207 */ /* 0x000fe40001000000 */
[----:B------:R-:W-:Y:S02]  /*1090*/  ISETP.NE.AND P1, PT, R18, RZ, P1 ;  /* 0x000000ff1200720c */ /* 0x000fe40000f25270 */
[----:B------:R-:W-:Y:S02]  /*10a0*/  SHF.R.U32.HI R16, RZ, R16, R9 ;  /* 0x00000010ff107219 */ /* 0x000fe40000011609 */
[----:B------:R-:W-:-:S02]  /*10b0*/  PLOP3.LUT P0, PT, P0, P1, PT, 0xf8, 0x8f ;  /* 0x00000000008f781c */ /* 0x000fc40000703f70 */
[----:B------:R-:W-:Y:S02]  /*10c0*/  SHF.R.U32.HI R18, RZ, 0x1, R16 ;  /* 0x00000001ff127819 */ /* 0x000fe40000011610 */
[----:B------:R-:W-:-:S04]  /*10d0*/  SEL R3, RZ, 0x1, !P0 ;  /* 0x00000001ff037807 */ /* 0x000fc80004000000 */
[----:B------:R-:W-:-:S04]  /*10e0*/  LOP3.LUT R3, R3, 0x1, R18, 0xf8, !PT ;  /* 0x0000000103037812 */ /* 0x000fc800078ef812 */
[----:B------:R-:W-:-:S05]  /*10f0*/  LOP3.LUT R3, R3, R16, RZ, 0xc0, !PT ;  /* 0x0000001003037212 */ /* 0x000fca00078ec0ff */
[----:B------:R-:W-:-:S05]  /*1100*/  IMAD.IADD R3, R18, 0x1, R3 ;  /* 0x0000000112037824 */ /* 0x000fca00078e0203 */
[----:B------:R-:W-:Y:S01]  /*1110*/  LOP3.LUT R0, R3, R0, RZ, 0xfc, !PT ;  /* 0x0000000003007212 */ /* 0x000fe200078efcff */
[----:B------:R-:W-:Y:S06]  /*1120*/  BRA `(.L_x_20) ;  /* 0x0000000000107947 */ /* 0x000fec0003800000 */
.L_x_19:
[----:B------:R-:W-:-:S04]  /*1130*/  LOP3.LUT R0, R0, 0x80000000, RZ, 0xc0, !PT ;  /* 0x8000000000007812 */ /* 0x000fc800078ec0ff */
[----:B------:R-:W-:Y:S01]  /*1140*/  LOP3.LUT R0, R0, 0x7f800000, RZ, 0xfc, !PT ;  /* 0x7f80000000007812 */ /* 0x000fe200078efcff */
[----:B------:R-:W-:Y:S06]  /*1150*/  BRA `(.L_x_20) ;  /* 0x0000000000047947 */ /* 0x000fec0003800000 */
.L_x_18:
[----:B------:R-:W-:-:S07]  /*1160*/  IMAD R0, R16, 0x800000, R0 ;  /* 0x0080000010007824 */ /* 0x000fce00078e0200 */
.L_x_20:
[----:B------:R-:W-:Y:S05]  /*1170*/  BSYNC.RECONVERGENT B2 ;  /* 0x0000000000027941 */ /* 0x000fea0003800200 */
.L_x_17:
[----:B------:R-:W-:Y:S05]  /*1180*/  BRA `(.L_x_21) ;  /* 0x0000000000207947 */ /* 0x000fea0003800000 */
.L_x_16:
[----:B------:R-:W-:-:S04]  /*1190*/  LOP3.LUT R0, R3, 0x80000000, R0, 0x48, !PT ;  /* 0x8000000003007812 */ /* 0x000fc800078e4800 */
[----:B------:R-:W-:Y:S01]  /*11a0*/  LOP3.LUT R0, R0, 0x7f800000, RZ, 0xfc, !PT ;  /* 0x7f80000000007812 */ /* 0x000fe200078efcff */
[----:B------:R-:W-:Y:S06]  /*11b0*/  BRA `(.L_x_21) ;  /* 0x0000000000147947 */ /* 0x000fec0003800000 */
.L_x_15:
[----:B------:R-:W-:Y:S01]  /*11c0*/  LOP3.LUT R0, R3, 0x80000000, R0, 0x48, !PT ;  /* 0x8000000003007812 */ /* 0x000fe200078e4800 */
[----:B------:R-:W-:Y:S06]  /*11d0*/  BRA `(.L_x_21) ;  /* 0x00000000000c7947 */ /* 0x000fec0003800000 */
.L_x_14:
[----:B------:R-:W0:Y:S01]  /*11e0*/  MUFU.RSQ R0, -QNAN ;  /* 0xffc0000000007908 */ /* 0x000e220000001400 */
[----:B------:R-:W-:Y:S05]  /*11f0*/  BRA `(.L_x_21) ;  /* 0x0000000000047947 */ /* 0x000fea0003800000 */
.L_x_13:
[----:B------:R-:W-:-:S07]  /*1200*/  FADD.FTZ R0, R0, R3 ;  /* 0x0000000300007221 */ /* 0x000fce0000010000 */
.L_x_21:
[----:B------:R-:W-:Y:S05]  /*1210*/  BSYNC.RECONVERGENT B1 ;  /* 0x0000000000017941 */ /* 0x000fea0003800200 */
.L_x_11:
[----:B------:R-:W-:-:S04]  /*1220*/  IMAD.MOV.U32 R9, RZ, RZ, 0x0 ;  /* 0x00000000ff097424 */ /* 0x000fc800078e00ff */
[----:B0-----:R-:W-:Y:S05]  /*1230*/  RET.REL.NODEC R8 `(fourier) ;  /* 0xffffffec08707950 */ /* 0x001fea0003c3ffff */
.L_x_22:
[----:B------:R-:W-:-:S00]  /*1240*/  BRA `(.L_x_22) ;  /* 0xfffffffc00fc7947 */ /* 0x000fc0000383ffff */
[----:B------:R-:W-:-:S00]  /*1250*/  NOP ;  /* 0x0000000000007918 */ /* 0x000fc00000000000 */
        /* <DEDUP_REMOVED lines=10> */
.L_x_23:


//--------------------- .nv.global.init           --------------------------
	.section	.nv.global.init,"aw",@progbits
	.align	4
.nv.global.init:
	.type		__cudart_i2opi_f,@object
	.size		__cudart_i2opi_f,(.L_0 - __cudart_i2opi_f)
__cudart_i2opi_f:
        /*0000*/ 	.byte	0x41, 0x90, 0x43, 0x3c, 0x99, 0x95, 0x62, 0xdb, 0xc0, 0xdd, 0x34, 0xf5, 0xd1, 0x57, 0x27, 0xfc
        /*0010*/ 	.byte	0x29, 0x15, 0x44, 0x4e, 0x6e, 0x83, 0xf9, 0xa2
.L_0:


//--------------------- .nv.shared.reserved.0     --------------------------
	.section	.nv.shared.reserved.0,"aw",@nobits
	.weak		__nv_reservedSMEM_offset_0_alias
	.size		__nv_reservedSMEM_offset_0_alias, 0, 64
	.other		__nv_reservedSMEM_offset_0_alias,@"STO_CUDA_RESERVED_SHARED STV_DEFAULT"
__nv_reservedSMEM_offset_0_alias:
	.zero		0
	.zero		64


//--------------------- .nv.constant0.fourier     --------------------------
	.section	.nv.constant0.fourier,"a",@progbits
	.sectionflags	@""
	.align	4
.nv.constant0.fourier:
	.zero		920


//--------------------- SYMBOLS --------------------------

	.type		.nv.reservedSmem.offset0,@object
	.size		.nv.reservedSmem.offset0,0x4
